//
// Generated by NVIDIA NVVM Compiler
//
// Compiler Build ID: CL-36424714
// Cuda compilation tools, release 13.0, V13.0.88
// Based on NVVM 20.0.0
//

.version 9.0
.target sm_100
.address_size 64

	// .globl	_Z10sumVectorsPiPKiS1_S1_
.extern .func  (.param .b32 func_retval0) vprintf
(
	.param .b64 vprintf_param_0,
	.param .b64 vprintf_param_1
)
;
.global .align 1 .b8 $str[19] = {37, 100, 32, 43, 32, 37, 100, 32, 43, 32, 37, 100, 32, 61, 32, 37, 100, 10};

.visible .entry _Z10sumVectorsPiPKiS1_S1_(
	.param .u64 .ptr .align 1 _Z10sumVectorsPiPKiS1_S1__param_0,
	.param .u64 .ptr .align 1 _Z10sumVectorsPiPKiS1_S1__param_1,
	.param .u64 .ptr .align 1 _Z10sumVectorsPiPKiS1_S1__param_2,
	.param .u64 .ptr .align 1 _Z10sumVectorsPiPKiS1_S1__param_3
)
{
	.local .align 16 .b8 	__local_depot0[16];
	.reg .b64 	%SP;
	.reg .b64 	%SPL;
	.reg .b32 	%r<27>;
	.reg .b64 	%rd<18>;

	mov.u64 	%SPL, __local_depot0;
	cvta.local.u64 	%SP, %SPL;
	ld.param.u64 	%rd1, [_Z10sumVectorsPiPKiS1_S1__param_0];
	ld.param.u64 	%rd2, [_Z10sumVectorsPiPKiS1_S1__param_1];
	ld.param.u64 	%rd3, [_Z10sumVectorsPiPKiS1_S1__param_2];
	ld.param.u64 	%rd4, [_Z10sumVectorsPiPKiS1_S1__param_3];
	cvta.to.global.u64 	%rd5, %rd1;
	cvta.to.global.u64 	%rd6, %rd4;
	cvta.to.global.u64 	%rd7, %rd3;
	cvta.to.global.u64 	%rd8, %rd2;
	add.u64 	%rd9, %SP, 0;
	add.u64 	%rd10, %SPL, 0;
	mov.u32 	%r1, %ntid.x;
	mov.u32 	%r2, %ntid.y;
	mov.u32 	%r3, %ntid.z;
	mov.u32 	%r4, %tid.x;
	mov.u32 	%r5, %tid.y;
	mov.u32 	%r6, %tid.z;
	mov.u32 	%r7, %ctaid.x;
	mov.u32 	%r8, %nctaid.x;
	mov.u32 	%r9, %ctaid.y;
	mov.u32 	%r10, %nctaid.y;
	mov.u32 	%r11, %ctaid.z;
	mad.lo.s32 	%r12, %r11, %r10, %r9;
	mad.lo.s32 	%r13, %r12, %r8, %r7;
	mad.lo.s32 	%r14, %r13, %r3, %r6;
	mad.lo.s32 	%r15, %r14, %r1, %r5;
	mad.lo.s32 	%r16, %r15, %r2, %r4;
	mul.wide.s32 	%rd11, %r16, 4;
	add.s64 	%rd12, %rd8, %rd11;
	ld.global.u32 	%r17, [%rd12];
	add.s64 	%rd13, %rd7, %rd11;
	ld.global.u32 	%r18, [%rd13];
	add.s32 	%r19, %r18, %r17;
	add.s64 	%rd14, %rd6, %rd11;
	ld.global.u32 	%r20, [%rd14];
	add.s32 	%r21, %r19, %r20;
	add.s64 	%rd15, %rd5, %rd11;
	st.global.u32 	[%rd15], %r21;
	ld.global.u32 	%r22, [%rd12];
	ld.global.u32 	%r23, [%rd13];
	ld.global.u32 	%r24, [%rd14];
	st.local.v4.u32 	[%rd10], {%r22, %r23, %r24, %r21};
	mov.u64 	%rd16, $str;
	cvta.global.u64 	%rd17, %rd16;
	{ // callseq 0, 0
	.param .b64 param0;
	st.param.b64 	[param0], %rd17;
	.param .b64 param1;
	st.param.b64 	[param1], %rd9;
	.param .b32 retval0;
	call.uni (retval0), 
	vprintf, 
	(
	param0, 
	param1
	);
	ld.param.b32 	%r25, [retval0];
	} // callseq 0
	ret;

}


// ===== COMPILED SASS (sm_100) =====

	.target	sm_100

	.elftype	@"ET_EXEC"


//--------------------- .note.nv.tkinfo           --------------------------
	.section	.note.nv.tkinfo,"",@"SHT_NOTE"
	.sectionflags	@"SHF_NOTE_NV_TKINFO"
	.tkinfo
        /*0018*/ 	.word	0x00000002
        /*0030*/ 	.string	""
        /*0030*/ 	.string	"ptxas"
        /*0030*/ 	.string	"Cuda compilation tools, release 13.0, V13.0.88"
        /*0030*/ 	.string	"Build cuda_13.0.r13.0/compiler.36424714_0"
        /*0030*/ 	.string	"-arch sm_100 -m 64 "



//--------------------- .note.nv.cuinfo           --------------------------
	.section	.note.nv.cuinfo,"",@"SHT_NOTE"
	.sectionflags	@"SHF_NOTE_NV_CUINFO"
        /*0018*/ 	.short	0x0002
        /*001a*/ 	.short	0x0064
        /*001c*/ 	.short	0x0082
	.zero		2


//--------------------- .nv.info                  --------------------------
	.section	.nv.info,"",@"SHT_CUDA_INFO"
	.align	4


	//----- nvinfo : EIATTR_REGCOUNT
	.align		4
        /*0000*/ 	.byte	0x04, 0x2f
        /*0002*/ 	.short	(.L_2 - .L_1)
	.align		4
.L_1:
        /*0004*/ 	.word	index@(_Z10sumVectorsPiPKiS1_S1_)
        /*0008*/ 	.word	0x00000018


	//----- nvinfo : EIATTR_FRAME_SIZE
	.align		4
.L_2:
        /*000c*/ 	.byte	0x04, 0x11
        /*000e*/ 	.short	(.L_4 - .L_3)
	.align		4
.L_3:
        /*0010*/ 	.word	index@(_Z10sumVectorsPiPKiS1_S1_)
        /*0014*/ 	.word	0x00000010


	//----- nvinfo : EIATTR_MIN_STACK_SIZE
	.align		4
.L_4:
        /*0018*/ 	.byte	0x04, 0x12
        /*001a*/ 	.short	(.L_6 - .L_5)
	.align		4
.L_5:
        /*001c*/ 	.word	index@(_Z10sumVectorsPiPKiS1_S1_)
        /*0020*/ 	.word	0x00000010
.L_6:


//--------------------- .nv.compat                --------------------------
	.section	.nv.compat,"",@"SHT_CUDA_COMPAT_INFO"
	.align	4
        /*0000*/ 	.byte	0x02, 0x09, 0x00, 0x00, 0x02, 0x02, 0x01, 0x00, 0x02, 0x05, 0x05, 0x00, 0x03, 0x07, 0x01, 0x01
        /*0010*/ 	.byte	0x02, 0x03, 0x00, 0x00, 0x02, 0x06, 0x01, 0x00, 0x04, 0x0b, 0x08, 0x00, 0x09, 0x00, 0x00, 0x00
        /*0020*/ 	.byte	0x00, 0x00, 0x00, 0x00


//--------------------- .nv.info._Z10sumVectorsPiPKiS1_S1_ --------------------------
	.section	.nv.info._Z10sumVectorsPiPKiS1_S1_,"",@"SHT_CUDA_INFO"
	.sectionflags	@""
	.align	4


	//----- nvinfo : EIATTR_CUDA_API_VERSION
	.align		4
        /*0000*/ 	.byte	0x04, 0x37
        /*0002*/ 	.short	(.L_8 - .L_7)
.L_7:
        /*0004*/ 	.word	0x00000082


	//----- nvinfo : EIATTR_KPARAM_INFO
	.align		4
.L_8:
        /*0008*/ 	.byte	0x04, 0x17
        /*000a*/ 	.short	(.L_10 - .L_9)
.L_9:
        /*000c*/ 	.word	0x00000000
        /*0010*/ 	.short	0x0003
        /*0012*/ 	.short	0x0018
        /*0014*/ 	.byte	0x00, 0xf5, 0x21, 0x00


	//----- nvinfo : EIATTR_KPARAM_INFO
	.align		4
.L_10:
        /*0018*/ 	.byte	0x04, 0x17
        /*001a*/ 	.short	(.L_12 - .L_11)
.L_11:
        /*001c*/ 	.word	0x00000000
        /*0020*/ 	.short	0x0002
        /*0022*/ 	.short	0x0010
        /*0024*/ 	.byte	0x00, 0xf5, 0x21, 0x00


	//----- nvinfo : EIATTR_KPARAM_INFO
	.align		4
.L_12:
        /*0028*/ 	.byte	0x04, 0x17
        /*002a*/ 	.short	(.L_14 - .L_13)
.L_13:
        /*002c*/ 	.word	0x00000000
        /*0030*/ 	.short	0x0001
        /*0032*/ 	.short	0x0008
        /*0034*/ 	.byte	0x00, 0xf5, 0x21, 0x00


	//----- nvinfo : EIATTR_KPARAM_INFO
	.align		4
.L_14:
        /*0038*/ 	.byte	0x04, 0x17
        /*003a*/ 	.short	(.L_16 - .L_15)
.L_15:
        /*003c*/ 	.word	0x00000000
        /*0040*/ 	.short	0x0000
        /*0042*/ 	.short	0x0000
        /*0044*/ 	.byte	0x00, 0xf5, 0x21, 0x00


	//----- nvinfo : EIATTR_SPARSE_MMA_MASK
	.align		4
.L_16:
        /*0048*/ 	.byte	0x03, 0x50
        /*004a*/ 	.short	0x0000


	//----- nvinfo : EIATTR_MAXREG_COUNT
	.align		4
        /*004c*/ 	.byte	0x03, 0x1b
        /*004e*/ 	.short	0x00ff


	//----- nvinfo : EIATTR_EXTERNS
	.align		4
        /*0050*/ 	.byte	0x04, 0x0f
        /*0052*/ 	.short	(.L_18 - .L_17)


	//   ....[0]....
	.align		4
.L_17:
        /*0054*/ 	.word	index@(vprintf)


	//----- nvinfo : EIATTR_MERCURY_ISA_VERSION
	.align		4
.L_18:
        /*0058*/ 	.byte	0x03, 0x5f
        /*005a*/ 	.short	0x0101


	//----- nvinfo : EIATTR_VRC_CTA_INIT_COUNT
	.align		4
        /*005c*/ 	.byte	0x02, 0x4a
	.zero		1
	.zero		1


	//----- nvinfo : EIATTR_SYSCALL_OFFSETS
	.align		4
        /*0060*/ 	.byte	0x04, 0x46
        /*0062*/ 	.short	(.L_20 - .L_19)


	//   ....[0]....
.L_19:
        /*0064*/ 	.word	0x000002e0


	//----- nvinfo : EIATTR_EXIT_INSTR_OFFSETS
	.align		4
.L_20:
        /*0068*/ 	.byte	0x04, 0x1c
        /*006a*/ 	.short	(.L_22 - .L_21)


	//   ....[0]....
.L_21:
        /*006c*/ 	.word	0x000002f0


	//----- nvinfo : EIATTR_CBANK_PARAM_SIZE
	.align		4
.L_22:
        /*0070*/ 	.byte	0x03, 0x19
        /*0072*/ 	.short	0x0020


	//----- nvinfo : EIATTR_PARAM_CBANK
	.align		4
        /*0074*/ 	.byte	0x04, 0x0a
        /*0076*/ 	.short	(.L_24 - .L_23)
	.align		4
.L_23:
        /*0078*/ 	.word	index@(.nv.constant0._Z10sumVectorsPiPKiS1_S1_)
        /*007c*/ 	.short	0x0380
        /*007e*/ 	.short	0x0020


	//----- nvinfo : EIATTR_SW_WAR
	.align		4
.L_24:
        /*0080*/ 	.byte	0x04, 0x36
        /*0082*/ 	.short	(.L_26 - .L_25)
.L_25:
        /*0084*/ 	.word	0x00000008
.L_26:


//--------------------- .nv.callgraph             --------------------------
	.section	.nv.callgraph,"",@"SHT_CUDA_CALLGRAPH"
	.align	4
	.sectionentsize	8
	.align		4
        /*0000*/ 	.word	0x00000000
	.align		4
        /*0004*/ 	.word	0xffffffff
	.align		4
        /*0008*/ 	.word	index@(_Z10sumVectorsPiPKiS1_S1_)
	.align		4
        /*000c*/ 	.word	index@(vprintf)
	.align		4
        /*0010*/ 	.word	0x00000000
	.align		4
        /*0014*/ 	.word	0xfffffffe
	.align		4
        /*0018*/ 	.word	0x00000000
	.align		4
        /*001c*/ 	.word	0xfffffffd
	.align		4
        /*0020*/ 	.word	0x00000000
	.align		4
        /*0024*/ 	.word	0xfffffffc


//--------------------- .nv.constant4             --------------------------
	.section	.nv.constant4,"a",@progbits
	.align	8
	.align		8
.nv.constant4:
        /*0000*/ 	.dword	vprintf
	.align		8
        /*0008*/ 	.dword	$str


//--------------------- .text._Z10sumVectorsPiPKiS1_S1_ --------------------------
	.section	.text._Z10sumVectorsPiPKiS1_S1_,"ax",@progbits
	.align	128
        .global         _Z10sumVectorsPiPKiS1_S1_
        .type           _Z10sumVectorsPiPKiS1_S1_,@function
        .size           _Z10sumVectorsPiPKiS1_S1_,(.L_x_2 - _Z10sumVectorsPiPKiS1_S1_)
        .other          _Z10sumVectorsPiPKiS1_S1_,@"STO_CUDA_ENTRY STV_DEFAULT"
_Z10sumVectorsPiPKiS1_S1_:
.text._Z10sumVectorsPiPKiS1_S1_:
[----:B------:R-:W0:Y:S01]  /*0000*/  LDC R1, c[0x0][0x37c] ;  /* 0x0000df00ff017b82 */ /* 0x000e220000000800 */
[----:B------:R-:W1:Y:S01]  /*0010*/  S2R R0, SR_CTAID.Y ;  /* 0x0000000000007919 */ /* 0x000e620000002600 */
[----:B------:R-:W2:Y:S06]  /*0020*/  LDCU UR6, c[0x0][0x2fc] ;  /* 0x00005f80ff0677ac */ /* 0x000eac0008000800 */
[----:B------:R-:W3:Y:S01]  /*0030*/  S2UR UR4, SR_CTAID.X ;  /* 0x00000000000479c3 */ /* 0x000ee20000002500 */
[----:B0-----:R-:W-:Y:S01]  /*0040*/  IADD3 R1, PT, PT, R1, -0x10, RZ ;  /* 0xfffffff001017810 */ /* 0x001fe20007ffe0ff */
[----:B------:R-:W1:Y:S01]  /*0050*/  S2R R4, SR_CTAID.Z ;  /* 0x0000000000047919 */ /* 0x000e620000002700 */
[----:B------:R-:W0:Y:S01]  /*0060*/  LDCU UR7, c[0x0][0x360] ;  /* 0x00006c00ff0777ac */ /* 0x000e220008000800 */
[----:B------:R-:W4:Y:S01]  /*0070*/  S2R R13, SR_TID.Z ;  /* 0x00000000000d7919 */ /* 0x000f220000002300 */
[----:B------:R-:W5:Y:S03]  /*0080*/  LDCU UR8, c[0x0][0x364] ;  /* 0x00006c80ff0877ac */ /* 0x000f660008000800 */
[----:B------:R-:W2:Y:S01]  /*0090*/  LDC.64 R2, c[0x0][0x388] ;  /* 0x0000e200ff027b82 */ /* 0x000ea20000000a00 */
[----:B------:R-:W0:Y:S01]  /*00a0*/  S2R R7, SR_TID.Y ;  /* 0x0000000000077919 */ /* 0x000e220000002200 */
[----:B------:R-:W4:Y:S01]  /*00b0*/  LDCU UR9, c[0x0][0x368] ;  /* 0x00006d00ff0977ac */ /* 0x000f220008000800 */
[----:B------:R-:W5:Y:S05]  /*00c0*/  S2R R5, SR_TID.X ;  /* 0x0000000000057919 */ /* 0x000f6a0000002100 */
[----:B------:R-:W3:Y:S08]  /*00d0*/  LDC R15, c[0x0][0x370] ;  /* 0x0000dc00ff0f7b82 */ /* 0x000ef00000000800 */
[----:B------:R-:W1:Y:S08]  /*00e0*/  LDC R17, c[0x0][0x374] ;  /* 0x0000dd00ff117b82 */ /* 0x000e700000000800 */
[----:B------:R-:W2:Y:S08]  /*00f0*/  LDC.64 R8, c[0x0][0x390] ;  /* 0x0000e400ff087b82 */ /* 0x000eb00000000a00 */
[----:B------:R-:W2:Y:S01]  /*0100*/  LDC.64 R10, c[0x0][0x398] ;  /* 0x0000e600ff0a7b82 */ /* 0x000ea20000000a00 */
[----:B-1----:R-:W-:-:S04]  /*0110*/  IMAD R0, R17, R4, R0 ;  /* 0x0000000411007224 */ /* 0x002fc800078e0200 */
[----:B---3--:R-:W-:Y:S01]  /*0120*/  IMAD R0, R0, R15, UR4 ;  /* 0x0000000400007e24 */ /* 0x008fe2000f8e020f */
[----:B------:R-:W1:Y:S03]  /*0130*/  LDCU.64 UR4, c[0x0][0x358] ;  /* 0x00006b00ff0477ac */ /* 0x000e660008000a00 */
[----:B----4-:R-:W-:Y:S02]  /*0140*/  IMAD R0, R0, UR9, R13 ;  /* 0x0000000900007c24 */ /* 0x010fe4000f8e020d */
[----:B------:R-:W3:Y:S02]  /*0150*/  LDC.64 R12, c[0x0][0x380] ;  /* 0x0000e000ff0c7b82 */ /* 0x000ee40000000a00 */
[----:B0-----:R-:W-:-:S04]  /*0160*/  IMAD R0, R0, UR7, R7 ;  /* 0x0000000700007c24 */ /* 0x001fc8000f8e0207 */
[----:B-----5:R-:W-:Y:S01]  /*0170*/  IMAD R5, R0, UR8, R5 ;  /* 0x0000000800057c24 */ /* 0x020fe2000f8e0205 */
[----:B------:R-:W0:Y:S03]  /*0180*/  LDCU.64 UR8, c[0x4][0x8] ;  /* 0x01000100ff0877ac */ /* 0x000e260008000a00 */
[----:B--2---:R-:W-:-:S04]  /*0190*/  IMAD.WIDE R2, R5, 0x4, R2 ;  /* 0x0000000405027825 */ /* 0x004fc800078e0202 */
[C---:B------:R-:W-:Y:S01]  /*01a0*/  IMAD.WIDE R8, R5.reuse, 0x4, R8 ;  /* 0x0000000405087825 */ /* 0x040fe200078e0208 */
[----:B-1----:R-:W2:Y:S03]  /*01b0*/  LDG.E R19, desc[UR4][R2.64] ;  /* 0x0000000402137981 */ /* 0x002ea6000c1e1900 */
[C---:B------:R-:W-:Y:S01]  /*01c0*/  IMAD.WIDE R10, R5.reuse, 0x4, R10 ;  /* 0x00000004050a7825 */ /* 0x040fe200078e020a */
[----:B------:R-:W2:Y:S04]  /*01d0*/  LDG.E R0, desc[UR4][R8.64] ;  /* 0x0000000408007981 */ /* 0x000ea8000c1e1900 */
[----:B------:R-:W2:Y:S01]  /*01e0*/  LDG.E R4, desc[UR4][R10.64] ;  /* 0x000000040a047981 */ /* 0x000ea2000c1e1900 */
[----:B---3--:R-:W-:Y:S01]  /*01f0*/  IMAD.WIDE R12, R5, 0x4, R12 ;  /* 0x00000004050c7825 */ /* 0x008fe200078e020c */
[----:B--2---:R-:W-:-:S05]  /*0200*/  IADD3 R19, PT, PT, R4, R0, R19 ;  /* 0x0000000004137210 */ /* 0x004fca0007ffe013 */
[----:B------:R1:W-:Y:S04]  /*0210*/  STG.E desc[UR4][R12.64], R19 ;  /* 0x000000130c007986 */ /* 0x0003e8000c101904 */
[----:B------:R-:W2:Y:S04]  /*0220*/  LDG.E R16, desc[UR4][R2.64] ;  /* 0x0000000402107981 */ /* 0x000ea8000c1e1900 */
[----:B------:R-:W2:Y:S04]  /*0230*/  LDG.E R17, desc[UR4][R8.64] ;  /* 0x0000000408117981 */ /* 0x000ea8000c1e1900 */
[----:B------:R-:W2:Y:S01]  /*0240*/  LDG.E R18, desc[UR4][R10.64] ;  /* 0x000000040a127981 */ /* 0x000ea2000c1e1900 */
[----:B------:R-:W-:Y:S01]  /*0250*/  MOV R0, 0x0 ;  /* 0x0000000000007802 */ /* 0x000fe20000000f00 */
[----:B------:R-:W3:Y:S03]  /*0260*/  LDCU UR4, c[0x0][0x2f8] ;  /* 0x00005f00ff0477ac */ /* 0x000ee60008000800 */
[----:B------:R1:W4:Y:S01]  /*0270*/  LDC.64 R14, c[0x4][R0] ;  /* 0x01000000000e7b82 */ /* 0x0003220000000a00 */
[----:B0-----:R-:W-:-:S02]  /*0280*/  MOV R4, UR8 ;  /* 0x0000000800047c02 */ /* 0x001fc40008000f00 */
[----:B------:R-:W-:Y:S02]  /*0290*/  MOV R5, UR9 ;  /* 0x0000000900057c02 */ /* 0x000fe40008000f00 */
[----:B---3--:R-:W-:-:S04]  /*02a0*/  IADD3 R6, P0, PT, R1, UR4, RZ ;  /* 0x0000000401067c10 */ /* 0x008fc8000ff1e0ff */
[----:B------:R-:W-:Y:S01]  /*02b0*/  IADD3.X R7, PT, PT, RZ, UR6, RZ, P0, !PT ;  /* 0x00000006ff077c10 */ /* 0x000fe200087fe4ff */
[----:B--2-4-:R1:W-:Y:S08]  /*02c0*/  STL.128 [R1], R16 ;  /* 0x0000001001007387 */ /* 0x0143f00000100c00 */
[----:B------:R-:W-:-:S07]  /*02d0*/  LEPC R20, `(.L_x_0) ;  /* 0x000000001014794e */ /* 0x000fce0000000000 */
[----:B-1----:R-:W-:Y:S05]  /*02e0*/  CALL.ABS.NOINC R14 ;  /* 0x000000000e007343 */ /* 0x002fea0003c00000 */
.L_x_0:
[----:B------:R-:W-:Y:S05]  /*02f0*/  EXIT ;  /* 0x000000000000794d */ /* 0x000fea0003800000 */
.L_x_1:
[----:B------:R-:W-:-:S00]  /*0300*/  BRA `(.L_x_1) ;  /* 0xfffffffc00fc7947 */ /* 0x000fc0000383ffff */
[----:B------:R-:W-:-:S00]  /*0310*/  NOP ;  /* 0x0000000000007918 */ /* 0x000fc00000000000 */
        /* <DEDUP_REMOVED lines=14> */
.L_x_2:


//--------------------- .nv.global.init           --------------------------
	.section	.nv.global.init,"aw",@progbits
.nv.global.init:
	.type		$str,@object
	.size		$str,(.L_0 - $str)
$str:
        /*0000*/ 	.byte	0x25, 0x64, 0x20, 0x2b, 0x20, 0x25, 0x64, 0x20, 0x2b, 0x20, 0x25, 0x64, 0x20, 0x3d, 0x20, 0x25
        /*0010*/ 	.byte	0x64, 0x0a, 0x00
.L_0:


//--------------------- .nv.shared.reserved.0     --------------------------
	.section	.nv.shared.reserved.0,"aw",@nobits
	.weak		__nv_reservedSMEM_offset_0_alias
	.size		__nv_reservedSMEM_offset_0_alias, 0, 64
	.other		__nv_reservedSMEM_offset_0_alias,@"STO_CUDA_RESERVED_SHARED STV_DEFAULT"
__nv_reservedSMEM_offset_0_alias:
	.zero		0
	.zero		64


//--------------------- .nv.constant0._Z10sumVectorsPiPKiS1_S1_ --------------------------
	.section	.nv.constant0._Z10sumVectorsPiPKiS1_S1_,"a",@progbits
	.sectionflags	@""
	.align	4
.nv.constant0._Z10sumVectorsPiPKiS1_S1_:
	.zero		928


//--------------------- SYMBOLS --------------------------

	.type		.nv.reservedSmem.offset0,@object
	.size		.nv.reservedSmem.offset0,0x4
	.type		vprintf,@function
